//
// Generated by NVIDIA NVVM Compiler
//
// Compiler Build ID: CL-36424714
// Cuda compilation tools, release 13.0, V13.0.88
// Based on NVVM 20.0.0
//

.version 9.0
.target sm_100
.address_size 64

	// .globl	_Z13cudaHistogramPKsPii

.visible .entry _Z13cudaHistogramPKsPii(
	.param .u64 .ptr .align 1 _Z13cudaHistogramPKsPii_param_0,
	.param .u64 .ptr .align 1 _Z13cudaHistogramPKsPii_param_1,
	.param .u32 _Z13cudaHistogramPKsPii_param_2
)
{
	.reg .pred 	%p<2>;
	.reg .b32 	%r<8>;
	.reg .b64 	%rd<9>;

	ld.param.u64 	%rd1, [_Z13cudaHistogramPKsPii_param_0];
	ld.param.u64 	%rd2, [_Z13cudaHistogramPKsPii_param_1];
	ld.param.u32 	%r2, [_Z13cudaHistogramPKsPii_param_2];
	mov.u32 	%r3, %ntid.x;
	mov.u32 	%r4, %ctaid.x;
	mov.u32 	%r5, %tid.x;
	mad.lo.s32 	%r1, %r3, %r4, %r5;
	setp.ge.s32 	%p1, %r1, %r2;
	@%p1 bra 	$L__BB0_2;
	cvta.to.global.u64 	%rd3, %rd1;
	cvta.to.global.u64 	%rd4, %rd2;
	mul.wide.s32 	%rd5, %r1, 2;
	add.s64 	%rd6, %rd3, %rd5;
	ld.global.s16 	%r6, [%rd6];
	mul.wide.s32 	%rd7, %r6, 4;
	add.s64 	%rd8, %rd4, %rd7;
	atom.global.add.u32 	%r7, [%rd8], 1;
$L__BB0_2:
	ret;

}


// ===== COMPILED SASS (sm_100) =====

	.target	sm_100

	.elftype	@"ET_EXEC"


//--------------------- .note.nv.tkinfo           --------------------------
	.section	.note.nv.tkinfo,"",@"SHT_NOTE"
	.sectionflags	@"SHF_NOTE_NV_TKINFO"
	.tkinfo
        /*0018*/ 	.word	0x00000002
        /*0030*/ 	.string	""
        /*0030*/ 	.string	"ptxas"
        /*0030*/ 	.string	"Cuda compilation tools, release 13.0, V13.0.88"
        /*0030*/ 	.string	"Build cuda_13.0.r13.0/compiler.36424714_0"
        /*0030*/ 	.string	"-arch sm_100 -m 64 "



//--------------------- .note.nv.cuinfo           --------------------------
	.section	.note.nv.cuinfo,"",@"SHT_NOTE"
	.sectionflags	@"SHF_NOTE_NV_CUINFO"
        /*0018*/ 	.short	0x0002
        /*001a*/ 	.short	0x0064
        /*001c*/ 	.short	0x0082
	.zero		2


//--------------------- .nv.info                  --------------------------
	.section	.nv.info,"",@"SHT_CUDA_INFO"
	.align	4


	//----- nvinfo : EIATTR_REGCOUNT
	.align		4
        /*0000*/ 	.byte	0x04, 0x2f
        /*0002*/ 	.short	(.L_1 - .L_0)
	.align		4
.L_0:
        /*0004*/ 	.word	index@(_Z13cudaHistogramPKsPii)
        /*0008*/ 	.word	0x0000000a


	//----- nvinfo : EIATTR_FRAME_SIZE
	.align		4
.L_1:
        /*000c*/ 	.byte	0x04, 0x11
        /*000e*/ 	.short	(.L_3 - .L_2)
	.align		4
.L_2:
        /*0010*/ 	.word	index@(_Z13cudaHistogramPKsPii)
        /*0014*/ 	.word	0x00000000


	//----- nvinfo : EIATTR_MIN_STACK_SIZE
	.align		4
.L_3:
        /*0018*/ 	.byte	0x04, 0x12
        /*001a*/ 	.short	(.L_5 - .L_4)
	.align		4
.L_4:
        /*001c*/ 	.word	index@(_Z13cudaHistogramPKsPii)
        /*0020*/ 	.word	0x00000000
.L_5:


//--------------------- .nv.compat                --------------------------
	.section	.nv.compat,"",@"SHT_CUDA_COMPAT_INFO"
	.align	4
        /*0000*/ 	.byte	0x02, 0x09, 0x00, 0x00, 0x02, 0x02, 0x01, 0x00, 0x02, 0x05, 0x05, 0x00, 0x03, 0x07, 0x01, 0x01
        /*0010*/ 	.byte	0x02, 0x03, 0x00, 0x00, 0x02, 0x06, 0x01, 0x00, 0x04, 0x0b, 0x08, 0x00, 0x09, 0x00, 0x00, 0x00
        /*0020*/ 	.byte	0x00, 0x00, 0x00, 0x00


//--------------------- .nv.info._Z13cudaHistogramPKsPii --------------------------
	.section	.nv.info._Z13cudaHistogramPKsPii,"",@"SHT_CUDA_INFO"
	.sectionflags	@""
	.align	4


	//----- nvinfo : EIATTR_CUDA_API_VERSION
	.align		4
        /*0000*/ 	.byte	0x04, 0x37
        /*0002*/ 	.short	(.L_7 - .L_6)
.L_6:
        /*0004*/ 	.word	0x00000082


	//----- nvinfo : EIATTR_KPARAM_INFO
	.align		4
.L_7:
        /*0008*/ 	.byte	0x04, 0x17
        /*000a*/ 	.short	(.L_9 - .L_8)
.L_8:
        /*000c*/ 	.word	0x00000000
        /*0010*/ 	.short	0x0002
        /*0012*/ 	.short	0x0010
        /*0014*/ 	.byte	0x00, 0xf0, 0x11, 0x00


	//----- nvinfo : EIATTR_KPARAM_INFO
	.align		4
.L_9:
        /*0018*/ 	.byte	0x04, 0x17
        /*001a*/ 	.short	(.L_11 - .L_10)
.L_10:
        /*001c*/ 	.word	0x00000000
        /*0020*/ 	.short	0x0001
        /*0022*/ 	.short	0x0008
        /*0024*/ 	.byte	0x00, 0xf5, 0x21, 0x00


	//----- nvinfo : EIATTR_KPARAM_INFO
	.align		4
.L_11:
        /*0028*/ 	.byte	0x04, 0x17
        /*002a*/ 	.short	(.L_13 - .L_12)
.L_12:
        /*002c*/ 	.word	0x00000000
        /*0030*/ 	.short	0x0000
        /*0032*/ 	.short	0x0000
        /*0034*/ 	.byte	0x00, 0xf5, 0x21, 0x00


	//----- nvinfo : EIATTR_SPARSE_MMA_MASK
	.align		4
.L_13:
        /*0038*/ 	.byte	0x03, 0x50
        /*003a*/ 	.short	0x0000


	//----- nvinfo : EIATTR_MAXREG_COUNT
	.align		4
        /*003c*/ 	.byte	0x03, 0x1b
        /*003e*/ 	.short	0x00ff


	//----- nvinfo : EIATTR_MERCURY_ISA_VERSION
	.align		4
        /*0040*/ 	.byte	0x03, 0x5f
        /*0042*/ 	.short	0x0101


	//----- nvinfo : EIATTR_VRC_CTA_INIT_COUNT
	.align		4
        /*0044*/ 	.byte	0x02, 0x4a
	.zero		1
	.zero		1


	//----- nvinfo : EIATTR_EXIT_INSTR_OFFSETS
	.align		4
        /*0048*/ 	.byte	0x04, 0x1c
        /*004a*/ 	.short	(.L_15 - .L_14)


	//   ....[0]....
.L_14:
        /*004c*/ 	.word	0x00000070


	//   ....[1]....
        /*0050*/ 	.word	0x00000100


	//----- nvinfo : EIATTR_CBANK_PARAM_SIZE
	.align		4
.L_15:
        /*0054*/ 	.byte	0x03, 0x19
        /*0056*/ 	.short	0x0014


	//----- nvinfo : EIATTR_PARAM_CBANK
	.align		4
        /*0058*/ 	.byte	0x04, 0x0a
        /*005a*/ 	.short	(.L_17 - .L_16)
	.align		4
.L_16:
        /*005c*/ 	.word	index@(.nv.constant0._Z13cudaHistogramPKsPii)
        /*0060*/ 	.short	0x0380
        /*0062*/ 	.short	0x0014


	//----- nvinfo : EIATTR_SW_WAR
	.align		4
.L_17:
        /*0064*/ 	.byte	0x04, 0x36
        /*0066*/ 	.short	(.L_19 - .L_18)
.L_18:
        /*0068*/ 	.word	0x00000008
.L_19:


//--------------------- .nv.callgraph             --------------------------
	.section	.nv.callgraph,"",@"SHT_CUDA_CALLGRAPH"
	.align	4
	.sectionentsize	8
	.align		4
        /*0000*/ 	.word	0x00000000
	.align		4
        /*0004*/ 	.word	0xffffffff
	.align		4
        /*0008*/ 	.word	0x00000000
	.align		4
        /*000c*/ 	.word	0xfffffffe
	.align		4
        /*0010*/ 	.word	0x00000000
	.align		4
        /*0014*/ 	.word	0xfffffffd
	.align		4
        /*0018*/ 	.word	0x00000000
	.align		4
        /*001c*/ 	.word	0xfffffffc


//--------------------- .text._Z13cudaHistogramPKsPii --------------------------
	.section	.text._Z13cudaHistogramPKsPii,"ax",@progbits
	.align	128
        .global         _Z13cudaHistogramPKsPii
        .type           _Z13cudaHistogramPKsPii,@function
        .size           _Z13cudaHistogramPKsPii,(.L_x_1 - _Z13cudaHistogramPKsPii)
        .other          _Z13cudaHistogramPKsPii,@"STO_CUDA_ENTRY STV_DEFAULT"
_Z13cudaHistogramPKsPii:
.text._Z13cudaHistogramPKsPii:
[----:B------:R-:W-:Y:S01]  /*0000*/  LDC R1, c[0x0][0x37c] ;  /* 0x0000df00ff017b82 */ /* 0x000fe20000000800 */
[----:B------:R-:W0:Y:S01]  /*0010*/  S2R R5, SR_CTAID.X ;  /* 0x0000000000057919 */ /* 0x000e220000002500 */
[----:B------:R-:W0:Y:S01]  /*0020*/  LDCU UR4, c[0x0][0x360] ;  /* 0x00006c00ff0477ac */ /* 0x000e220008000800 */
[----:B------:R-:W0:Y:S01]  /*0030*/  S2R R0, SR_TID.X ;  /* 0x0000000000007919 */ /* 0x000e220000002100 */
[----:B------:R-:W1:Y:S01]  /*0040*/  LDCU UR5, c[0x0][0x390] ;  /* 0x00007200ff0577ac */ /* 0x000e620008000800 */
[----:B0-----:R-:W-:-:S05]  /*0050*/  IMAD R5, R5, UR4, R0 ;  /* 0x0000000405057c24 */ /* 0x001fca000f8e0200 */
[----:B-1----:R-:W-:-:S13]  /*0060*/  ISETP.GE.AND P0, PT, R5, UR5, PT ;  /* 0x0000000505007c0c */ /* 0x002fda000bf06270 */
[----:B------:R-:W-:Y:S05]  /*0070*/  @P0 EXIT ;  /* 0x000000000000094d */ /* 0x000fea0003800000 */
[----:B------:R-:W0:Y:S01]  /*0080*/  LDC.64 R2, c[0x0][0x380] ;  /* 0x0000e000ff027b82 */ /* 0x000e220000000a00 */
[----:B------:R-:W1:Y:S01]  /*0090*/  LDCU.64 UR4, c[0x0][0x358] ;  /* 0x00006b00ff0477ac */ /* 0x000e620008000a00 */
[----:B0-----:R-:W-:-:S06]  /*00a0*/  IMAD.WIDE R2, R5, 0x2, R2 ;  /* 0x0000000205027825 */ /* 0x001fcc00078e0202 */
[----:B------:R-:W0:Y:S01]  /*00b0*/  LDC.64 R4, c[0x0][0x388] ;  /* 0x0000e200ff047b82 */ /* 0x000e220000000a00 */
[----:B-1----:R-:W0:Y:S01]  /*00c0*/  LDG.E.S16 R3, desc[UR4][R2.64] ;  /* 0x0000000402037981 */ /* 0x002e22000c1e1700 */
[----:B------:R-:W-:Y:S02]  /*00d0*/  HFMA2 R7, -RZ, RZ, 0, 5.9604644775390625e-08 ;  /* 0x00000001ff077431 */ /* 0x000fe400000001ff */
[----:B0-----:R-:W-:-:S05]  /*00e0*/  IMAD.WIDE R4, R3, 0x4, R4 ;  /* 0x0000000403047825 */ /* 0x001fca00078e0204 */
[----:B------:R-:W-:Y:S01]  /*00f0*/  REDG.E.ADD.STRONG.GPU desc[UR4][R4.64], R7 ;  /* 0x000000070400798e */ /* 0x000fe2000c12e104 */
[----:B------:R-:W-:Y:S05]  /*0100*/  EXIT ;  /* 0x000000000000794d */ /* 0x000fea0003800000 */
.L_x_0:
[----:B------:R-:W-:-:S00]  /*0110*/  BRA `(.L_x_0) ;  /* 0xfffffffc00fc7947 */ /* 0x000fc0000383ffff */
[----:B------:R-:W-:-:S00]  /*0120*/  NOP ;  /* 0x0000000000007918 */ /* 0x000fc00000000000 */
        /* <DEDUP_REMOVED lines=13> */
.L_x_1:


//--------------------- .nv.shared.reserved.0     --------------------------
	.section	.nv.shared.reserved.0,"aw",@nobits
	.weak		__nv_reservedSMEM_offset_0_alias
	.size		__nv_reservedSMEM_offset_0_alias, 0, 64
	.other		__nv_reservedSMEM_offset_0_alias,@"STO_CUDA_RESERVED_SHARED STV_DEFAULT"
__nv_reservedSMEM_offset_0_alias:
	.zero		0
	.zero		64


//--------------------- .nv.constant0._Z13cudaHistogramPKsPii --------------------------
	.section	.nv.constant0._Z13cudaHistogramPKsPii,"a",@progbits
	.sectionflags	@""
	.align	4
.nv.constant0._Z13cudaHistogramPKsPii:
	.zero		916


//--------------------- SYMBOLS --------------------------

	.type		.nv.reservedSmem.offset0,@object
	.size		.nv.reservedSmem.offset0,0x4
